//
// Generated by NVIDIA NVVM Compiler
//
// Compiler Build ID: CL-36424714
// Cuda compilation tools, release 13.0, V13.0.88
// Based on NVVM 20.0.0
//

.version 9.0
.target sm_100
.address_size 64

	// .globl	_Z39multiplyMatrixKernelSharedRollingWindowPiPKiS1_
// _ZZ39multiplyMatrixKernelSharedRollingWindowPiPKiS1_E7sharedA has been demoted
// _ZZ39multiplyMatrixKernelSharedRollingWindowPiPKiS1_E7sharedB has been demoted
// _ZZ39multiplyMatrixKernelSharedRollingWindowPiPKiS1_E7sharedC has been demoted
// _ZZ32multiplyMatrixKernelSharedWindowPiPKiS1_E7sharedA has been demoted
// _ZZ32multiplyMatrixKernelSharedWindowPiPKiS1_E7sharedB has been demoted
// _ZZ32multiplyMatrixKernelSharedWindowPiPKiS1_E7sharedC has been demoted
// _ZZ26multiplyMatrixKernelSharedPiPKiS1_E7sharedA has been demoted
// _ZZ26multiplyMatrixKernelSharedPiPKiS1_E7sharedB has been demoted

.visible .entry _Z39multiplyMatrixKernelSharedRollingWindowPiPKiS1_(
	.param .u64 .ptr .align 1 _Z39multiplyMatrixKernelSharedRollingWindowPiPKiS1__param_0,
	.param .u64 .ptr .align 1 _Z39multiplyMatrixKernelSharedRollingWindowPiPKiS1__param_1,
	.param .u64 .ptr .align 1 _Z39multiplyMatrixKernelSharedRollingWindowPiPKiS1__param_2
)
{
	.reg .b32 	%r<53>;
	.reg .b64 	%rd<12>;
	// demoted variable
	.shared .align 4 .b8 _ZZ39multiplyMatrixKernelSharedRollingWindowPiPKiS1_E7sharedA[16];
	// demoted variable
	.shared .align 4 .b8 _ZZ39multiplyMatrixKernelSharedRollingWindowPiPKiS1_E7sharedB[16];
	// demoted variable
	.shared .align 4 .b8 _ZZ39multiplyMatrixKernelSharedRollingWindowPiPKiS1_E7sharedC[16];
	ld.param.u64 	%rd1, [_Z39multiplyMatrixKernelSharedRollingWindowPiPKiS1__param_0];
	ld.param.u64 	%rd2, [_Z39multiplyMatrixKernelSharedRollingWindowPiPKiS1__param_1];
	ld.param.u64 	%rd3, [_Z39multiplyMatrixKernelSharedRollingWindowPiPKiS1__param_2];
	cvta.to.global.u64 	%rd4, %rd3;
	cvta.to.global.u64 	%rd5, %rd2;
	mov.u32 	%r1, %ntid.x;
	mov.u32 	%r2, %ctaid.x;
	mov.u32 	%r3, %tid.x;
	mad.lo.s32 	%r4, %r1, %r2, %r3;
	shr.u32 	%r5, %r4, 31;
	add.s32 	%r6, %r4, %r5;
	and.b32  	%r7, %r6, -2;
	sub.s32 	%r8, %r4, %r7;
	shr.s32 	%r9, %r6, 1;
	shl.b32 	%r10, %r4, 2;
	mov.u32 	%r11, _ZZ39multiplyMatrixKernelSharedRollingWindowPiPKiS1_E7sharedC;
	add.s32 	%r12, %r11, %r10;
	mov.b32 	%r13, 0;
	st.shared.u32 	[%r12], %r13;
	mad.lo.s32 	%r14, %r9, 6, %r8;
	mov.u32 	%r15, _ZZ39multiplyMatrixKernelSharedRollingWindowPiPKiS1_E7sharedA;
	add.s32 	%r16, %r15, %r10;
	shl.b32 	%r17, %r9, 2;
	sub.s32 	%r18, %r14, %r17;
	mov.u32 	%r19, _ZZ39multiplyMatrixKernelSharedRollingWindowPiPKiS1_E7sharedB;
	add.s32 	%r20, %r19, %r10;
	shl.b32 	%r21, %r9, 3;
	add.s32 	%r22, %r15, %r21;
	mul.wide.s32 	%rd6, %r14, 4;
	add.s64 	%rd7, %rd5, %rd6;
	ld.global.u32 	%r23, [%rd7];
	st.shared.u32 	[%r16], %r23;
	mul.wide.s32 	%rd8, %r18, 4;
	add.s64 	%rd9, %rd4, %rd8;
	ld.global.u32 	%r24, [%rd9];
	st.shared.u32 	[%r20], %r24;
	bar.sync 	0;
	ld.shared.u32 	%r25, [%r12];
	ld.shared.u32 	%r26, [%r22];
	shl.b32 	%r27, %r8, 2;
	add.s32 	%r28, %r19, %r27;
	ld.shared.u32 	%r29, [%r28];
	mad.lo.s32 	%r30, %r29, %r26, %r25;
	ld.shared.u32 	%r31, [%r22+4];
	ld.shared.u32 	%r32, [%r28+8];
	mad.lo.s32 	%r33, %r32, %r31, %r30;
	st.shared.u32 	[%r12], %r33;
	bar.sync 	0;
	ld.global.u32 	%r34, [%rd7+8];
	st.shared.u32 	[%r16], %r34;
	ld.global.u32 	%r35, [%rd9+32];
	st.shared.u32 	[%r20], %r35;
	bar.sync 	0;
	ld.shared.u32 	%r36, [%r12];
	ld.shared.u32 	%r37, [%r22];
	ld.shared.u32 	%r38, [%r28];
	mad.lo.s32 	%r39, %r38, %r37, %r36;
	ld.shared.u32 	%r40, [%r22+4];
	ld.shared.u32 	%r41, [%r28+8];
	mad.lo.s32 	%r42, %r41, %r40, %r39;
	st.shared.u32 	[%r12], %r42;
	bar.sync 	0;
	ld.global.u32 	%r43, [%rd7+16];
	st.shared.u32 	[%r16], %r43;
	ld.global.u32 	%r44, [%rd9+64];
	st.shared.u32 	[%r20], %r44;
	bar.sync 	0;
	ld.shared.u32 	%r45, [%r12];
	ld.shared.u32 	%r46, [%r22];
	ld.shared.u32 	%r47, [%r28];
	mad.lo.s32 	%r48, %r47, %r46, %r45;
	ld.shared.u32 	%r49, [%r22+4];
	ld.shared.u32 	%r50, [%r28+8];
	mad.lo.s32 	%r51, %r50, %r49, %r48;
	st.shared.u32 	[%r12], %r51;
	bar.sync 	0;
	cvta.to.global.u64 	%rd10, %rd1;
	ld.shared.u32 	%r52, [%r12];
	add.s64 	%rd11, %rd10, %rd6;
	st.global.u32 	[%rd11], %r52;
	ret;

}
	// .globl	_Z32multiplyMatrixKernelSharedWindowPiPKiS1_
.visible .entry _Z32multiplyMatrixKernelSharedWindowPiPKiS1_(
	.param .u64 .ptr .align 1 _Z32multiplyMatrixKernelSharedWindowPiPKiS1__param_0,
	.param .u64 .ptr .align 1 _Z32multiplyMatrixKernelSharedWindowPiPKiS1__param_1,
	.param .u64 .ptr .align 1 _Z32multiplyMatrixKernelSharedWindowPiPKiS1__param_2
)
{
	.reg .b32 	%r<51>;
	.reg .b64 	%rd<12>;
	// demoted variable
	.shared .align 4 .b8 _ZZ32multiplyMatrixKernelSharedWindowPiPKiS1_E7sharedA[16];
	// demoted variable
	.shared .align 4 .b8 _ZZ32multiplyMatrixKernelSharedWindowPiPKiS1_E7sharedB[16];
	// demoted variable
	.shared .align 4 .b8 _ZZ32multiplyMatrixKernelSharedWindowPiPKiS1_E7sharedC[16];
	ld.param.u64 	%rd1, [_Z32multiplyMatrixKernelSharedWindowPiPKiS1__param_0];
	ld.param.u64 	%rd2, [_Z32multiplyMatrixKernelSharedWindowPiPKiS1__param_1];
	ld.param.u64 	%rd3, [_Z32multiplyMatrixKernelSharedWindowPiPKiS1__param_2];
	cvta.to.global.u64 	%rd4, %rd3;
	cvta.to.global.u64 	%rd5, %rd2;
	mov.u32 	%r1, %ntid.x;
	mov.u32 	%r2, %ctaid.x;
	mov.u32 	%r3, %tid.x;
	mad.lo.s32 	%r4, %r1, %r2, %r3;
	shr.u32 	%r5, %r4, 31;
	add.s32 	%r6, %r4, %r5;
	and.b32  	%r7, %r6, -2;
	sub.s32 	%r8, %r4, %r7;
	shr.s32 	%r9, %r6, 1;
	shl.b32 	%r10, %r4, 2;
	mov.u32 	%r11, _ZZ32multiplyMatrixKernelSharedWindowPiPKiS1_E7sharedC;
	add.s32 	%r12, %r11, %r10;
	mov.b32 	%r13, 0;
	st.shared.u32 	[%r12], %r13;
	mad.lo.s32 	%r14, %r9, 6, %r8;
	mov.u32 	%r15, _ZZ32multiplyMatrixKernelSharedWindowPiPKiS1_E7sharedA;
	add.s32 	%r16, %r15, %r10;
	mov.u32 	%r17, _ZZ32multiplyMatrixKernelSharedWindowPiPKiS1_E7sharedB;
	add.s32 	%r18, %r17, %r10;
	shl.b32 	%r19, %r9, 3;
	add.s32 	%r20, %r15, %r19;
	mul.wide.s32 	%rd6, %r14, 4;
	add.s64 	%rd7, %rd5, %rd6;
	ld.global.u32 	%r21, [%rd7];
	st.shared.u32 	[%r16], %r21;
	mul.wide.s32 	%rd8, %r4, 4;
	add.s64 	%rd9, %rd4, %rd8;
	ld.global.u32 	%r22, [%rd9];
	st.shared.u32 	[%r18], %r22;
	bar.sync 	0;
	ld.shared.u32 	%r23, [%r12];
	ld.shared.u32 	%r24, [%r20];
	shl.b32 	%r25, %r8, 2;
	add.s32 	%r26, %r17, %r25;
	ld.shared.u32 	%r27, [%r26];
	mad.lo.s32 	%r28, %r27, %r24, %r23;
	ld.shared.u32 	%r29, [%r20+4];
	ld.shared.u32 	%r30, [%r26+8];
	mad.lo.s32 	%r31, %r30, %r29, %r28;
	st.shared.u32 	[%r12], %r31;
	bar.sync 	0;
	ld.global.u32 	%r32, [%rd7+8];
	st.shared.u32 	[%r16], %r32;
	ld.global.u32 	%r33, [%rd9+16];
	st.shared.u32 	[%r18], %r33;
	bar.sync 	0;
	ld.shared.u32 	%r34, [%r12];
	ld.shared.u32 	%r35, [%r20];
	ld.shared.u32 	%r36, [%r26];
	mad.lo.s32 	%r37, %r36, %r35, %r34;
	ld.shared.u32 	%r38, [%r20+4];
	ld.shared.u32 	%r39, [%r26+8];
	mad.lo.s32 	%r40, %r39, %r38, %r37;
	st.shared.u32 	[%r12], %r40;
	bar.sync 	0;
	ld.global.u32 	%r41, [%rd7+16];
	st.shared.u32 	[%r16], %r41;
	ld.global.u32 	%r42, [%rd9+32];
	st.shared.u32 	[%r18], %r42;
	bar.sync 	0;
	ld.shared.u32 	%r43, [%r12];
	ld.shared.u32 	%r44, [%r20];
	ld.shared.u32 	%r45, [%r26];
	mad.lo.s32 	%r46, %r45, %r44, %r43;
	ld.shared.u32 	%r47, [%r20+4];
	ld.shared.u32 	%r48, [%r26+8];
	mad.lo.s32 	%r49, %r48, %r47, %r46;
	st.shared.u32 	[%r12], %r49;
	bar.sync 	0;
	cvta.to.global.u64 	%rd10, %rd1;
	ld.shared.u32 	%r50, [%r12];
	add.s64 	%rd11, %rd10, %rd8;
	st.global.u32 	[%rd11], %r50;
	ret;

}
	// .globl	_Z26multiplyMatrixKernelSharedPiPKiS1_
.visible .entry _Z26multiplyMatrixKernelSharedPiPKiS1_(
	.param .u64 .ptr .align 1 _Z26multiplyMatrixKernelSharedPiPKiS1__param_0,
	.param .u64 .ptr .align 1 _Z26multiplyMatrixKernelSharedPiPKiS1__param_1,
	.param .u64 .ptr .align 1 _Z26multiplyMatrixKernelSharedPiPKiS1__param_2
)
{
	.reg .b32 	%r<38>;
	.reg .b64 	%rd<11>;
	// demoted variable
	.shared .align 4 .b8 _ZZ26multiplyMatrixKernelSharedPiPKiS1_E7sharedA[48];
	// demoted variable
	.shared .align 4 .b8 _ZZ26multiplyMatrixKernelSharedPiPKiS1_E7sharedB[48];
	ld.param.u64 	%rd1, [_Z26multiplyMatrixKernelSharedPiPKiS1__param_0];
	ld.param.u64 	%rd2, [_Z26multiplyMatrixKernelSharedPiPKiS1__param_1];
	ld.param.u64 	%rd3, [_Z26multiplyMatrixKernelSharedPiPKiS1__param_2];
	cvta.to.global.u64 	%rd4, %rd3;
	cvta.to.global.u64 	%rd5, %rd2;
	mov.u32 	%r1, %ntid.x;
	mov.u32 	%r2, %ctaid.x;
	mov.u32 	%r3, %tid.x;
	mad.lo.s32 	%r4, %r1, %r2, %r3;
	mul.wide.s32 	%rd6, %r4, 4;
	add.s64 	%rd7, %rd5, %rd6;
	ld.global.u32 	%r5, [%rd7];
	shl.b32 	%r6, %r4, 2;
	mov.u32 	%r7, _ZZ26multiplyMatrixKernelSharedPiPKiS1_E7sharedA;
	add.s32 	%r8, %r7, %r6;
	st.shared.u32 	[%r8], %r5;
	add.s64 	%rd8, %rd4, %rd6;
	ld.global.u32 	%r9, [%rd8];
	mov.u32 	%r10, _ZZ26multiplyMatrixKernelSharedPiPKiS1_E7sharedB;
	add.s32 	%r11, %r10, %r6;
	st.shared.u32 	[%r11], %r9;
	bar.sync 	0;
	shr.u32 	%r12, %r4, 31;
	add.s32 	%r13, %r4, %r12;
	and.b32  	%r14, %r13, 1073741822;
	sub.s32 	%r15, %r4, %r14;
	shr.u32 	%r16, %r13, 1;
	mad.lo.s32 	%r17, %r16, 24, %r7;
	ld.shared.u32 	%r18, [%r17];
	shl.b32 	%r19, %r15, 2;
	add.s32 	%r20, %r10, %r19;
	ld.shared.u32 	%r21, [%r20];
	mul.lo.s32 	%r22, %r21, %r18;
	ld.shared.u32 	%r23, [%r17+4];
	ld.shared.u32 	%r24, [%r20+8];
	mad.lo.s32 	%r25, %r24, %r23, %r22;
	ld.shared.u32 	%r26, [%r17+8];
	ld.shared.u32 	%r27, [%r20+16];
	mad.lo.s32 	%r28, %r27, %r26, %r25;
	ld.shared.u32 	%r29, [%r17+12];
	ld.shared.u32 	%r30, [%r20+24];
	mad.lo.s32 	%r31, %r30, %r29, %r28;
	ld.shared.u32 	%r32, [%r17+16];
	ld.shared.u32 	%r33, [%r20+32];
	mad.lo.s32 	%r34, %r33, %r32, %r31;
	ld.shared.u32 	%r35, [%r17+20];
	ld.shared.u32 	%r36, [%r20+40];
	mad.lo.s32 	%r37, %r36, %r35, %r34;
	cvta.to.global.u64 	%rd9, %rd1;
	add.s64 	%rd10, %rd9, %rd6;
	st.global.u32 	[%rd10], %r37;
	ret;

}
	// .globl	_Z25multiplyMatrixKernelBasicPiPKiS1_
.visible .entry _Z25multiplyMatrixKernelBasicPiPKiS1_(
	.param .u64 .ptr .align 1 _Z25multiplyMatrixKernelBasicPiPKiS1__param_0,
	.param .u64 .ptr .align 1 _Z25multiplyMatrixKernelBasicPiPKiS1__param_1,
	.param .u64 .ptr .align 1 _Z25multiplyMatrixKernelBasicPiPKiS1__param_2
)
{
	.reg .b32 	%r<34>;
	.reg .b64 	%rd<23>;

	ld.param.u64 	%rd1, [_Z25multiplyMatrixKernelBasicPiPKiS1__param_0];
	ld.param.u64 	%rd2, [_Z25multiplyMatrixKernelBasicPiPKiS1__param_1];
	ld.param.u64 	%rd3, [_Z25multiplyMatrixKernelBasicPiPKiS1__param_2];
	mov.u32 	%r1, %ntid.x;
	mov.u32 	%r2, %ctaid.x;
	mov.u32 	%r3, %tid.x;
	mad.lo.s32 	%r4, %r1, %r2, %r3;
	shr.u32 	%r5, %r4, 31;
	add.s32 	%r6, %r4, %r5;
	shr.u32 	%r7, %r6, 1;
	mul.lo.s32 	%r8, %r7, 6;
	and.b32  	%r9, %r6, -2;
	sub.s32 	%r10, %r4, %r9;
	cvta.to.global.u64 	%rd4, %rd2;
	cvta.to.global.u64 	%rd5, %rd3;
	mul.wide.s32 	%rd6, %r8, 4;
	add.s64 	%rd7, %rd4, %rd6;
	ld.global.u32 	%r11, [%rd7];
	mul.wide.s32 	%rd8, %r10, 4;
	add.s64 	%rd9, %rd5, %rd8;
	ld.global.u32 	%r12, [%rd9];
	mul.lo.s32 	%r13, %r12, %r11;
	add.s32 	%r14, %r10, 2;
	ld.global.u32 	%r15, [%rd7+4];
	mul.wide.u32 	%rd10, %r14, 4;
	add.s64 	%rd11, %rd5, %rd10;
	ld.global.u32 	%r16, [%rd11];
	mad.lo.s32 	%r17, %r16, %r15, %r13;
	add.s32 	%r18, %r10, 4;
	ld.global.u32 	%r19, [%rd7+8];
	mul.wide.u32 	%rd12, %r18, 4;
	add.s64 	%rd13, %rd5, %rd12;
	ld.global.u32 	%r20, [%rd13];
	mad.lo.s32 	%r21, %r20, %r19, %r17;
	add.s32 	%r22, %r10, 6;
	ld.global.u32 	%r23, [%rd7+12];
	mul.wide.u32 	%rd14, %r22, 4;
	add.s64 	%rd15, %rd5, %rd14;
	ld.global.u32 	%r24, [%rd15];
	mad.lo.s32 	%r25, %r24, %r23, %r21;
	add.s32 	%r26, %r10, 8;
	ld.global.u32 	%r27, [%rd7+16];
	mul.wide.u32 	%rd16, %r26, 4;
	add.s64 	%rd17, %rd5, %rd16;
	ld.global.u32 	%r28, [%rd17];
	mad.lo.s32 	%r29, %r28, %r27, %r25;
	add.s32 	%r30, %r10, 10;
	ld.global.u32 	%r31, [%rd7+20];
	mul.wide.u32 	%rd18, %r30, 4;
	add.s64 	%rd19, %rd5, %rd18;
	ld.global.u32 	%r32, [%rd19];
	mad.lo.s32 	%r33, %r32, %r31, %r29;
	cvta.to.global.u64 	%rd20, %rd1;
	mul.wide.s32 	%rd21, %r4, 4;
	add.s64 	%rd22, %rd20, %rd21;
	st.global.u32 	[%rd22], %r33;
	ret;

}


// ===== COMPILED SASS (sm_100) =====

	.target	sm_100

	.elftype	@"ET_EXEC"


//--------------------- .note.nv.tkinfo           --------------------------
	.section	.note.nv.tkinfo,"",@"SHT_NOTE"
	.sectionflags	@"SHF_NOTE_NV_TKINFO"
	.tkinfo
        /*0018*/ 	.word	0x00000002
        /*0030*/ 	.string	""
        /*0030*/ 	.string	"ptxas"
        /*0030*/ 	.string	"Cuda compilation tools, release 13.0, V13.0.88"
        /*0030*/ 	.string	"Build cuda_13.0.r13.0/compiler.36424714_0"
        /*0030*/ 	.string	"-arch sm_100 -m 64 "



//--------------------- .note.nv.cuinfo           --------------------------
	.section	.note.nv.cuinfo,"",@"SHT_NOTE"
	.sectionflags	@"SHF_NOTE_NV_CUINFO"
        /*0018*/ 	.short	0x0002
        /*001a*/ 	.short	0x0064
        /*001c*/ 	.short	0x0082
	.zero		2


//--------------------- .nv.info                  --------------------------
	.section	.nv.info,"",@"SHT_CUDA_INFO"
	.align	4


	//----- nvinfo : EIATTR_REGCOUNT
	.align		4
        /*0000*/ 	.byte	0x04, 0x2f
        /*0002*/ 	.short	(.L_1 - .L_0)
	.align		4
.L_0:
        /*0004*/ 	.word	index@(_Z39multiplyMatrixKernelSharedRollingWindowPiPKiS1_)
        /*0008*/ 	.word	0x00000015


	//----- nvinfo : EIATTR_FRAME_SIZE
	.align		4
.L_1:
        /*000c*/ 	.byte	0x04, 0x11
        /*000e*/ 	.short	(.L_3 - .L_2)
	.align		4
.L_2:
        /*0010*/ 	.word	index@(_Z39multiplyMatrixKernelSharedRollingWindowPiPKiS1_)
        /*0014*/ 	.word	0x00000000


	//----- nvinfo : EIATTR_REGCOUNT
	.align		4
.L_3:
        /*0018*/ 	.byte	0x04, 0x2f
        /*001a*/ 	.short	(.L_5 - .L_4)
	.align		4
.L_4:
        /*001c*/ 	.word	index@(_Z32multiplyMatrixKernelSharedWindowPiPKiS1_)
        /*0020*/ 	.word	0x00000015


	//----- nvinfo : EIATTR_FRAME_SIZE
	.align		4
.L_5:
        /*0024*/ 	.byte	0x04, 0x11
        /*0026*/ 	.short	(.L_7 - .L_6)
	.align		4
.L_6:
        /*0028*/ 	.word	index@(_Z32multiplyMatrixKernelSharedWindowPiPKiS1_)
        /*002c*/ 	.word	0x00000000


	//----- nvinfo : EIATTR_REGCOUNT
	.align		4
.L_7:
        /*0030*/ 	.byte	0x04, 0x2f
        /*0032*/ 	.short	(.L_9 - .L_8)
	.align		4
.L_8:
        /*0034*/ 	.word	index@(_Z26multiplyMatrixKernelSharedPiPKiS1_)
        /*0038*/ 	.word	0x00000016


	//----- nvinfo : EIATTR_FRAME_SIZE
	.align		4
.L_9:
        /*003c*/ 	.byte	0x04, 0x11
        /*003e*/ 	.short	(.L_11 - .L_10)
	.align		4
.L_10:
        /*0040*/ 	.word	index@(_Z26multiplyMatrixKernelSharedPiPKiS1_)
        /*0044*/ 	.word	0x00000000


	//----- nvinfo : EIATTR_REGCOUNT
	.align		4
.L_11:
        /*0048*/ 	.byte	0x04, 0x2f
        /*004a*/ 	.short	(.L_13 - .L_12)
	.align		4
.L_12:
        /*004c*/ 	.word	index@(_Z25multiplyMatrixKernelBasicPiPKiS1_)
        /*0050*/ 	.word	0x0000001c


	//----- nvinfo : EIATTR_FRAME_SIZE
	.align		4
.L_13:
        /*0054*/ 	.byte	0x04, 0x11
        /*0056*/ 	.short	(.L_15 - .L_14)
	.align		4
.L_14:
        /*0058*/ 	.word	index@(_Z25multiplyMatrixKernelBasicPiPKiS1_)
        /*005c*/ 	.word	0x00000000


	//----- nvinfo : EIATTR_MIN_STACK_SIZE
	.align		4
.L_15:
        /*0060*/ 	.byte	0x04, 0x12
        /*0062*/ 	.short	(.L_17 - .L_16)
	.align		4
.L_16:
        /*0064*/ 	.word	index@(_Z25multiplyMatrixKernelBasicPiPKiS1_)
        /*0068*/ 	.word	0x00000000


	//----- nvinfo : EIATTR_MIN_STACK_SIZE
	.align		4
.L_17:
        /*006c*/ 	.byte	0x04, 0x12
        /*006e*/ 	.short	(.L_19 - .L_18)
	.align		4
.L_18:
        /*0070*/ 	.word	index@(_Z26multiplyMatrixKernelSharedPiPKiS1_)
        /*0074*/ 	.word	0x00000000


	//----- nvinfo : EIATTR_MIN_STACK_SIZE
	.align		4
.L_19:
        /*0078*/ 	.byte	0x04, 0x12
        /*007a*/ 	.short	(.L_21 - .L_20)
	.align		4
.L_20:
        /*007c*/ 	.word	index@(_Z32multiplyMatrixKernelSharedWindowPiPKiS1_)
        /*0080*/ 	.word	0x00000000


	//----- nvinfo : EIATTR_MIN_STACK_SIZE
	.align		4
.L_21:
        /*0084*/ 	.byte	0x04, 0x12
        /*0086*/ 	.short	(.L_23 - .L_22)
	.align		4
.L_22:
        /*0088*/ 	.word	index@(_Z39multiplyMatrixKernelSharedRollingWindowPiPKiS1_)
        /*008c*/ 	.word	0x00000000
.L_23:


//--------------------- .nv.compat                --------------------------
	.section	.nv.compat,"",@"SHT_CUDA_COMPAT_INFO"
	.align	4
        /*0000*/ 	.byte	0x02, 0x09, 0x00, 0x00, 0x02, 0x02, 0x01, 0x00, 0x02, 0x05, 0x05, 0x00, 0x03, 0x07, 0x01, 0x01
        /*0010*/ 	.byte	0x02, 0x03, 0x00, 0x00, 0x02, 0x06, 0x01, 0x00, 0x04, 0x0b, 0x08, 0x00, 0x09, 0x00, 0x00, 0x00
        /*0020*/ 	.byte	0x00, 0x00, 0x00, 0x00


//--------------------- .nv.info._Z25multiplyMatrixKernelBasicPiPKiS1_ --------------------------
	.section	.nv.info._Z25multiplyMatrixKernelBasicPiPKiS1_,"",@"SHT_CUDA_INFO"
	.sectionflags	@""
	.align	4


	//----- nvinfo : EIATTR_CUDA_API_VERSION
	.align		4
        /*0000*/ 	.byte	0x04, 0x37
        /*0002*/ 	.short	(.L_25 - .L_24)
.L_24:
        /*0004*/ 	.word	0x00000082


	//----- nvinfo : EIATTR_KPARAM_INFO
	.align		4
.L_25:
        /*0008*/ 	.byte	0x04, 0x17
        /*000a*/ 	.short	(.L_27 - .L_26)
.L_26:
        /*000c*/ 	.word	0x00000000
        /*0010*/ 	.short	0x0002
        /*0012*/ 	.short	0x0010
        /*0014*/ 	.byte	0x00, 0xf5, 0x21, 0x00


	//----- nvinfo : EIATTR_KPARAM_INFO
	.align		4
.L_27:
        /*0018*/ 	.byte	0x04, 0x17
        /*001a*/ 	.short	(.L_29 - .L_28)
.L_28:
        /*001c*/ 	.word	0x00000000
        /*0020*/ 	.short	0x0001
        /*0022*/ 	.short	0x0008
        /*0024*/ 	.byte	0x00, 0xf5, 0x21, 0x00


	//----- nvinfo : EIATTR_KPARAM_INFO
	.align		4
.L_29:
        /*0028*/ 	.byte	0x04, 0x17
        /*002a*/ 	.short	(.L_31 - .L_30)
.L_30:
        /*002c*/ 	.word	0x00000000
        /*0030*/ 	.short	0x0000
        /*0032*/ 	.short	0x0000
        /*0034*/ 	.byte	0x00, 0xf5, 0x21, 0x00


	//----- nvinfo : EIATTR_SPARSE_MMA_MASK
	.align		4
.L_31:
        /*0038*/ 	.byte	0x03, 0x50
        /*003a*/ 	.short	0x0000


	//----- nvinfo : EIATTR_MAXREG_COUNT
	.align		4
        /*003c*/ 	.byte	0x03, 0x1b
        /*003e*/ 	.short	0x00ff


	//----- nvinfo : EIATTR_MERCURY_ISA_VERSION
	.align		4
        /*0040*/ 	.byte	0x03, 0x5f
        /*0042*/ 	.short	0x0101


	//----- nvinfo : EIATTR_VRC_CTA_INIT_COUNT
	.align		4
        /*0044*/ 	.byte	0x02, 0x4a
	.zero		1
	.zero		1


	//----- nvinfo : EIATTR_EXIT_INSTR_OFFSETS
	.align		4
        /*0048*/ 	.byte	0x04, 0x1c
        /*004a*/ 	.short	(.L_33 - .L_32)


	//   ....[0]....
.L_32:
        /*004c*/ 	.word	0x000002e0


	//----- nvinfo : EIATTR_CBANK_PARAM_SIZE
	.align		4
.L_33:
        /*0050*/ 	.byte	0x03, 0x19
        /*0052*/ 	.short	0x0018


	//----- nvinfo : EIATTR_PARAM_CBANK
	.align		4
        /*0054*/ 	.byte	0x04, 0x0a
        /*0056*/ 	.short	(.L_35 - .L_34)
	.align		4
.L_34:
        /*0058*/ 	.word	index@(.nv.constant0._Z25multiplyMatrixKernelBasicPiPKiS1_)
        /*005c*/ 	.short	0x0380
        /*005e*/ 	.short	0x0018


	//----- nvinfo : EIATTR_SW_WAR
	.align		4
.L_35:
        /*0060*/ 	.byte	0x04, 0x36
        /*0062*/ 	.short	(.L_37 - .L_36)
.L_36:
        /*0064*/ 	.word	0x00000008
.L_37:


//--------------------- .nv.info._Z26multiplyMatrixKernelSharedPiPKiS1_ --------------------------
	.section	.nv.info._Z26multiplyMatrixKernelSharedPiPKiS1_,"",@"SHT_CUDA_INFO"
	.sectionflags	@""
	.align	4


	//----- nvinfo : EIATTR_CUDA_API_VERSION
	.align		4
        /*0000*/ 	.byte	0x04, 0x37
        /*0002*/ 	.short	(.L_39 - .L_38)
.L_38:
        /*0004*/ 	.word	0x00000082


	//----- nvinfo : EIATTR_KPARAM_INFO
	.align		4
.L_39:
        /*0008*/ 	.byte	0x04, 0x17
        /*000a*/ 	.short	(.L_41 - .L_40)
.L_40:
        /*000c*/ 	.word	0x00000000
        /*0010*/ 	.short	0x0002
        /*0012*/ 	.short	0x0010
        /*0014*/ 	.byte	0x00, 0xf5, 0x21, 0x00


	//----- nvinfo : EIATTR_KPARAM_INFO
	.align		4
.L_41:
        /*0018*/ 	.byte	0x04, 0x17
        /*001a*/ 	.short	(.L_43 - .L_42)
.L_42:
        /*001c*/ 	.word	0x00000000
        /*0020*/ 	.short	0x0001
        /*0022*/ 	.short	0x0008
        /*0024*/ 	.byte	0x00, 0xf5, 0x21, 0x00


	//----- nvinfo : EIATTR_KPARAM_INFO
	.align		4
.L_43:
        /*0028*/ 	.byte	0x04, 0x17
        /*002a*/ 	.short	(.L_45 - .L_44)
.L_44:
        /*002c*/ 	.word	0x00000000
        /*0030*/ 	.short	0x0000
        /*0032*/ 	.short	0x0000
        /*0034*/ 	.byte	0x00, 0xf5, 0x21, 0x00


	//----- nvinfo : EIATTR_SPARSE_MMA_MASK
	.align		4
.L_45:
        /*0038*/ 	.byte	0x03, 0x50
        /*003a*/ 	.short	0x0000


	//----- nvinfo : EIATTR_MAXREG_COUNT
	.align		4
        /*003c*/ 	.byte	0x03, 0x1b
        /*003e*/ 	.short	0x00ff


	//----- nvinfo : EIATTR_NUM_BARRIERS
	.align		4
        /*0040*/ 	.byte	0x02, 0x4c
        /*0042*/ 	.byte	0x01
	.zero		1


	//----- nvinfo : EIATTR_MERCURY_ISA_VERSION
	.align		4
        /*0044*/ 	.byte	0x03, 0x5f
        /*0046*/ 	.short	0x0101


	//----- nvinfo : EIATTR_VRC_CTA_INIT_COUNT
	.align		4
        /*0048*/ 	.byte	0x02, 0x4a
	.zero		1
	.zero		1


	//----- nvinfo : EIATTR_EXIT_INSTR_OFFSETS
	.align		4
        /*004c*/ 	.byte	0x04, 0x1c
        /*004e*/ 	.short	(.L_47 - .L_46)


	//   ....[0]....
.L_46:
        /*0050*/ 	.word	0x000002e0


	//----- nvinfo : EIATTR_CBANK_PARAM_SIZE
	.align		4
.L_47:
        /*0054*/ 	.byte	0x03, 0x19
        /*0056*/ 	.short	0x0018


	//----- nvinfo : EIATTR_PARAM_CBANK
	.align		4
        /*0058*/ 	.byte	0x04, 0x0a
        /*005a*/ 	.short	(.L_49 - .L_48)
	.align		4
.L_48:
        /*005c*/ 	.word	index@(.nv.constant0._Z26multiplyMatrixKernelSharedPiPKiS1_)
        /*0060*/ 	.short	0x0380
        /*0062*/ 	.short	0x0018


	//----- nvinfo : EIATTR_SW_WAR
	.align		4
.L_49:
        /*0064*/ 	.byte	0x04, 0x36
        /*0066*/ 	.short	(.L_51 - .L_50)
.L_50:
        /*0068*/ 	.word	0x00000008
.L_51:


//--------------------- .nv.info._Z32multiplyMatrixKernelSharedWindowPiPKiS1_ --------------------------
	.section	.nv.info._Z32multiplyMatrixKernelSharedWindowPiPKiS1_,"",@"SHT_CUDA_INFO"
	.sectionflags	@""
	.align	4


	//----- nvinfo : EIATTR_CUDA_API_VERSION
	.align		4
        /*0000*/ 	.byte	0x04, 0x37
        /*0002*/ 	.short	(.L_53 - .L_52)
.L_52:
        /*0004*/ 	.word	0x00000082


	//----- nvinfo : EIATTR_KPARAM_INFO
	.align		4
.L_53:
        /*0008*/ 	.byte	0x04, 0x17
        /*000a*/ 	.short	(.L_55 - .L_54)
.L_54:
        /*000c*/ 	.word	0x00000000
        /*0010*/ 	.short	0x0002
        /*0012*/ 	.short	0x0010
        /*0014*/ 	.byte	0x00, 0xf5, 0x21, 0x00


	//----- nvinfo : EIATTR_KPARAM_INFO
	.align		4
.L_55:
        /*0018*/ 	.byte	0x04, 0x17
        /*001a*/ 	.short	(.L_57 - .L_56)
.L_56:
        /*001c*/ 	.word	0x00000000
        /*0020*/ 	.short	0x0001
        /*0022*/ 	.short	0x0008
        /*0024*/ 	.byte	0x00, 0xf5, 0x21, 0x00


	//----- nvinfo : EIATTR_KPARAM_INFO
	.align		4
.L_57:
        /*0028*/ 	.byte	0x04, 0x17
        /*002a*/ 	.short	(.L_59 - .L_58)
.L_58:
        /*002c*/ 	.word	0x00000000
        /*0030*/ 	.short	0x0000
        /*0032*/ 	.short	0x0000
        /*0034*/ 	.byte	0x00, 0xf5, 0x21, 0x00


	//----- nvinfo : EIATTR_SPARSE_MMA_MASK
	.align		4
.L_59:
        /*0038*/ 	.byte	0x03, 0x50
        /*003a*/ 	.short	0x0000


	//----- nvinfo : EIATTR_MAXREG_COUNT
	.align		4
        /*003c*/ 	.byte	0x03, 0x1b
        /*003e*/ 	.short	0x00ff


	//----- nvinfo : EIATTR_NUM_BARRIERS
	.align		4
        /*0040*/ 	.byte	0x02, 0x4c
        /*0042*/ 	.byte	0x01
	.zero		1


	//----- nvinfo : EIATTR_MERCURY_ISA_VERSION
	.align		4
        /*0044*/ 	.byte	0x03, 0x5f
        /*0046*/ 	.short	0x0101


	//----- nvinfo : EIATTR_VRC_CTA_INIT_COUNT
	.align		4
        /*0048*/ 	.byte	0x02, 0x4a
	.zero		1
	.zero		1


	//----- nvinfo : EIATTR_EXIT_INSTR_OFFSETS
	.align		4
        /*004c*/ 	.byte	0x04, 0x1c
        /*004e*/ 	.short	(.L_61 - .L_60)


	//   ....[0]....
.L_60:
        /*0050*/ 	.word	0x00000470


	//----- nvinfo : EIATTR_CBANK_PARAM_SIZE
	.align		4
.L_61:
        /*0054*/ 	.byte	0x03, 0x19
        /*0056*/ 	.short	0x0018


	//----- nvinfo : EIATTR_PARAM_CBANK
	.align		4
        /*0058*/ 	.byte	0x04, 0x0a
        /*005a*/ 	.short	(.L_63 - .L_62)
	.align		4
.L_62:
        /*005c*/ 	.word	index@(.nv.constant0._Z32multiplyMatrixKernelSharedWindowPiPKiS1_)
        /*0060*/ 	.short	0x0380
        /*0062*/ 	.short	0x0018


	//----- nvinfo : EIATTR_SW_WAR
	.align		4
.L_63:
        /*0064*/ 	.byte	0x04, 0x36
        /*0066*/ 	.short	(.L_65 - .L_64)
.L_64:
        /*0068*/ 	.word	0x00000008
.L_65:


//--------------------- .nv.info._Z39multiplyMatrixKernelSharedRollingWindowPiPKiS1_ --------------------------
	.section	.nv.info._Z39multiplyMatrixKernelSharedRollingWindowPiPKiS1_,"",@"SHT_CUDA_INFO"
	.sectionflags	@""
	.align	4


	//----- nvinfo : EIATTR_CUDA_API_VERSION
	.align		4
        /*0000*/ 	.byte	0x04, 0x37
        /*0002*/ 	.short	(.L_67 - .L_66)
.L_66:
        /*0004*/ 	.word	0x00000082


	//----- nvinfo : EIATTR_KPARAM_INFO
	.align		4
.L_67:
        /*0008*/ 	.byte	0x04, 0x17
        /*000a*/ 	.short	(.L_69 - .L_68)
.L_68:
        /*000c*/ 	.word	0x00000000
        /*0010*/ 	.short	0x0002
        /*0012*/ 	.short	0x0010
        /*0014*/ 	.byte	0x00, 0xf5, 0x21, 0x00


	//----- nvinfo : EIATTR_KPARAM_INFO
	.align		4
.L_69:
        /*0018*/ 	.byte	0x04, 0x17
        /*001a*/ 	.short	(.L_71 - .L_70)
.L_70:
        /*001c*/ 	.word	0x00000000
        /*0020*/ 	.short	0x0001
        /*0022*/ 	.short	0x0008
        /*0024*/ 	.byte	0x00, 0xf5, 0x21, 0x00


	//----- nvinfo : EIATTR_KPARAM_INFO
	.align		4
.L_71:
        /*0028*/ 	.byte	0x04, 0x17
        /*002a*/ 	.short	(.L_73 - .L_72)
.L_72:
        /*002c*/ 	.word	0x00000000
        /*0030*/ 	.short	0x0000
        /*0032*/ 	.short	0x0000
        /*0034*/ 	.byte	0x00, 0xf5, 0x21, 0x00


	//----- nvinfo : EIATTR_SPARSE_MMA_MASK
	.align		4
.L_73:
        /*0038*/ 	.byte	0x03, 0x50
        /*003a*/ 	.short	0x0000


	//----- nvinfo : EIATTR_MAXREG_COUNT
	.align		4
        /*003c*/ 	.byte	0x03, 0x1b
        /*003e*/ 	.short	0x00ff


	//----- nvinfo : EIATTR_NUM_BARRIERS
	.align		4
        /*0040*/ 	.byte	0x02, 0x4c
        /*0042*/ 	.byte	0x01
	.zero		1


	//----- nvinfo : EIATTR_MERCURY_ISA_VERSION
	.align		4
        /*0044*/ 	.byte	0x03, 0x5f
        /*0046*/ 	.short	0x0101


	//----- nvinfo : EIATTR_VRC_CTA_INIT_COUNT
	.align		4
        /*0048*/ 	.byte	0x02, 0x4a
	.zero		1
	.zero		1


	//----- nvinfo : EIATTR_EXIT_INSTR_OFFSETS
	.align		4
        /*004c*/ 	.byte	0x04, 0x1c
        /*004e*/ 	.short	(.L_75 - .L_74)


	//   ....[0]....
.L_74:
        /*0050*/ 	.word	0x00000480


	//----- nvinfo : EIATTR_CBANK_PARAM_SIZE
	.align		4
.L_75:
        /*0054*/ 	.byte	0x03, 0x19
        /*0056*/ 	.short	0x0018


	//----- nvinfo : EIATTR_PARAM_CBANK
	.align		4
        /*0058*/ 	.byte	0x04, 0x0a
        /*005a*/ 	.short	(.L_77 - .L_76)
	.align		4
.L_76:
        /*005c*/ 	.word	index@(.nv.constant0._Z39multiplyMatrixKernelSharedRollingWindowPiPKiS1_)
        /*0060*/ 	.short	0x0380
        /*0062*/ 	.short	0x0018


	//----- nvinfo : EIATTR_SW_WAR
	.align		4
.L_77:
        /*0064*/ 	.byte	0x04, 0x36
        /*0066*/ 	.short	(.L_79 - .L_78)
.L_78:
        /*0068*/ 	.word	0x00000008
.L_79:


//--------------------- .nv.callgraph             --------------------------
	.section	.nv.callgraph,"",@"SHT_CUDA_CALLGRAPH"
	.align	4
	.sectionentsize	8
	.align		4
        /*0000*/ 	.word	0x00000000
	.align		4
        /*0004*/ 	.word	0xffffffff
	.align		4
        /*0008*/ 	.word	0x00000000
	.align		4
        /*000c*/ 	.word	0xfffffffe
	.align		4
        /*0010*/ 	.word	0x00000000
	.align		4
        /*0014*/ 	.word	0xfffffffd
	.align		4
        /*0018*/ 	.word	0x00000000
	.align		4
        /*001c*/ 	.word	0xfffffffc


//--------------------- .text._Z25multiplyMatrixKernelBasicPiPKiS1_ --------------------------
	.section	.text._Z25multiplyMatrixKernelBasicPiPKiS1_,"ax",@progbits
	.align	128
        .global         _Z25multiplyMatrixKernelBasicPiPKiS1_
        .type           _Z25multiplyMatrixKernelBasicPiPKiS1_,@function
        .size           _Z25multiplyMatrixKernelBasicPiPKiS1_,(.L_x_4 - _Z25multiplyMatrixKernelBasicPiPKiS1_)
        .other          _Z25multiplyMatrixKernelBasicPiPKiS1_,@"STO_CUDA_ENTRY STV_DEFAULT"
_Z25multiplyMatrixKernelBasicPiPKiS1_:
.text._Z25multiplyMatrixKernelBasicPiPKiS1_:
[----:B------:R-:W-:Y:S01]  /*0000*/  LDC R1, c[0x0][0x37c] ;  /* 0x0000df00ff017b82 */ /* 0x000fe20000000800 */
[----:B------:R-:W0:Y:S01]  /*0010*/  S2R R0, SR_CTAID.X ;  /* 0x0000000000007919 */ /* 0x000e220000002500 */
[----:B------:R-:W0:Y:S06]  /*0020*/  LDCU UR4, c[0x0][0x360] ;  /* 0x00006c00ff0477ac */ /* 0x000e2c0008000800 */
[----:B------:R-:W1:Y:S01]  /*0030*/  LDC.64 R4, c[0x0][0x390] ;  /* 0x0000e400ff047b82 */ /* 0x000e620000000a00 */
[----:B------:R-:W0:Y:S07]  /*0040*/  S2R R7, SR_TID.X ;  /* 0x0000000000077919 */ /* 0x000e2e0000002100 */
[----:B------:R-:W2:Y:S01]  /*0050*/  LDC.64 R2, c[0x0][0x388] ;  /* 0x0000e200ff027b82 */ /* 0x000ea20000000a00 */
[----:B0-----:R-:W-:Y:S01]  /*0060*/  IMAD R0, R0, UR4, R7 ;  /* 0x0000000400007c24 */ /* 0x001fe2000f8e0207 */
[----:B------:R-:W0:Y:S04]  /*0070*/  LDCU.64 UR4, c[0x0][0x358] ;  /* 0x00006b00ff0477ac */ /* 0x000e280008000a00 */
[----:B------:R-:W-:-:S04]  /*0080*/  LEA.HI R6, R0, R0, RZ, 0x1 ;  /* 0x0000000000067211 */ /* 0x000fc800078f08ff */
[----:B------:R-:W-:Y:S02]  /*0090*/  LOP3.LUT R7, R6, 0xfffffffe, RZ, 0xc0, !PT ;  /* 0xfffffffe06077812 */ /* 0x000fe400078ec0ff */
[----:B------:R-:W-:Y:S02]  /*00a0*/  SHF.R.U32.HI R6, RZ, 0x1, R6 ;  /* 0x00000001ff067819 */ /* 0x000fe40000011606 */
[----:B------:R-:W-:-:S03]  /*00b0*/  IADD3 R15, PT, PT, R0, -R7, RZ ;  /* 0x80000007000f7210 */ /* 0x000fc60007ffe0ff */
[----:B------:R-:W-:Y:S01]  /*00c0*/  IMAD R7, R6, 0x6, RZ ;  /* 0x0000000606077824 */ /* 0x000fe200078e02ff */
[C---:B------:R-:W-:Y:S01]  /*00d0*/  IADD3 R19, PT, PT, R15.reuse, 0x2, RZ ;  /* 0x000000020f137810 */ /* 0x040fe20007ffe0ff */
[C---:B-1----:R-:W-:Y:S01]  /*00e0*/  IMAD.WIDE R12, R15.reuse, 0x4, R4 ;  /* 0x000000040f0c7825 */ /* 0x042fe200078e0204 */
[----:B------:R-:W-:-:S03]  /*00f0*/  IADD3 R21, PT, PT, R15, 0x4, RZ ;  /* 0x000000040f157810 */ /* 0x000fc60007ffe0ff */
[----:B--2---:R-:W-:Y:S01]  /*0100*/  IMAD.WIDE R2, R7, 0x4, R2 ;  /* 0x0000000407027825 */ /* 0x004fe200078e0202 */
[----:B0-----:R0:W2:Y:S01]  /*0110*/  LDG.E R6, desc[UR4][R12.64] ;  /* 0x000000040c067981 */ /* 0x0010a2000c1e1900 */
[----:B------:R-:W-:Y:S02]  /*0120*/  IADD3 R9, PT, PT, R15, 0x6, RZ ;  /* 0x000000060f097810 */ /* 0x000fe40007ffe0ff */
[--C-:B------:R-:W-:Y:S01]  /*0130*/  IMAD.WIDE.U32 R18, R19, 0x4, R4.reuse ;  /* 0x0000000413127825 */ /* 0x100fe200078e0004 */
[----:B------:R-:W2:Y:S01]  /*0140*/  LDG.E R7, desc[UR4][R2.64] ;  /* 0x0000000402077981 */ /* 0x000ea2000c1e1900 */
[----:B------:R-:W-:Y:S02]  /*0150*/  IADD3 R23, PT, PT, R15, 0x8, RZ ;  /* 0x000000080f177810 */ /* 0x000fe40007ffe0ff */
[--C-:B------:R-:W-:Y:S01]  /*0160*/  IMAD.WIDE.U32 R20, R21, 0x4, R4.reuse ;  /* 0x0000000415147825 */ /* 0x100fe200078e0004 */
[----:B------:R-:W3:Y:S04]  /*0170*/  LDG.E R10, desc[UR4][R18.64] ;  /* 0x00000004120a7981 */ /* 0x000ee8000c1e1900 */
[----:B------:R-:W3:Y:S01]  /*0180*/  LDG.E R11, desc[UR4][R2.64+0x4] ;  /* 0x00000404020b7981 */ /* 0x000ee2000c1e1900 */
[----:B------:R-:W-:Y:S01]  /*0190*/  IMAD.WIDE.U32 R8, R9, 0x4, R4 ;  /* 0x0000000409087825 */ /* 0x000fe200078e0004 */
[----:B------:R-:W-:-:S02]  /*01a0*/  IADD3 R15, PT, PT, R15, 0xa, RZ ;  /* 0x0000000a0f0f7810 */ /* 0x000fc40007ffe0ff */
[----:B------:R-:W4:Y:S01]  /*01b0*/  LDG.E R17, desc[UR4][R20.64] ;  /* 0x0000000414117981 */ /* 0x000f22000c1e1900 */
[----:B0-----:R-:W-:-:S03]  /*01c0*/  IMAD.WIDE.U32 R12, R23, 0x4, R4 ;  /* 0x00000004170c7825 */ /* 0x001fc600078e0004 */
[----:B------:R-:W4:Y:S01]  /*01d0*/  LDG.E R16, desc[UR4][R2.64+0x8] ;  /* 0x0000080402107981 */ /* 0x000f22000c1e1900 */
[----:B------:R-:W-:Y:S02]  /*01e0*/  IMAD.WIDE.U32 R14, R15, 0x4, R4 ;  /* 0x000000040f0e7825 */ /* 0x000fe400078e0004 */
[----:B------:R-:W0:Y:S01]  /*01f0*/  LDC.64 R4, c[0x0][0x380] ;  /* 0x0000e000ff047b82 */ /* 0x000e220000000a00 */
[----:B------:R-:W5:Y:S04]  /*0200*/  LDG.E R8, desc[UR4][R8.64] ;  /* 0x0000000408087981 */ /* 0x000f68000c1e1900 */
[----:B------:R-:W5:Y:S04]  /*0210*/  LDG.E R23, desc[UR4][R2.64+0xc] ;  /* 0x00000c0402177981 */ /* 0x000f68000c1e1900 */
[----:B------:R-:W5:Y:S04]  /*0220*/  LDG.E R12, desc[UR4][R12.64] ;  /* 0x000000040c0c7981 */ /* 0x000f68000c1e1900 */
[----:B------:R-:W5:Y:S04]  /*0230*/  LDG.E R19, desc[UR4][R2.64+0x10] ;  /* 0x0000100402137981 */ /* 0x000f68000c1e1900 */
[----:B------:R-:W5:Y:S04]  /*0240*/  LDG.E R25, desc[UR4][R2.64+0x14] ;  /* 0x0000140402197981 */ /* 0x000f68000c1e1900 */
[----:B------:R-:W5:Y:S01]  /*0250*/  LDG.E R14, desc[UR4][R14.64] ;  /* 0x000000040e0e7981 */ /* 0x000f62000c1e1900 */
[----:B0-----:R-:W-:-:S04]  /*0260*/  IMAD.WIDE R4, R0, 0x4, R4 ;  /* 0x0000000400047825 */ /* 0x001fc800078e0204 */
[----:B--2---:R-:W-:-:S04]  /*0270*/  IMAD R6, R7, R6, RZ ;  /* 0x0000000607067224 */ /* 0x004fc800078e02ff */
[----:B---3--:R-:W-:-:S04]  /*0280*/  IMAD R6, R11, R10, R6 ;  /* 0x0000000a0b067224 */ /* 0x008fc800078e0206 */
[----:B----4-:R-:W-:-:S04]  /*0290*/  IMAD R6, R16, R17, R6 ;  /* 0x0000001110067224 */ /* 0x010fc800078e0206 */
[----:B-----5:R-:W-:-:S04]  /*02a0*/  IMAD R6, R23, R8, R6 ;  /* 0x0000000817067224 */ /* 0x020fc800078e0206 */
[----:B------:R-:W-:-:S04]  /*02b0*/  IMAD R6, R19, R12, R6 ;  /* 0x0000000c13067224 */ /* 0x000fc800078e0206 */
[----:B------:R-:W-:-:S05]  /*02c0*/  IMAD R25, R25, R14, R6 ;  /* 0x0000000e19197224 */ /* 0x000fca00078e0206 */
[----:B------:R-:W-:Y:S01]  /*02d0*/  STG.E desc[UR4][R4.64], R25 ;  /* 0x0000001904007986 */ /* 0x000fe2000c101904 */
[----:B------:R-:W-:Y:S05]  /*02e0*/  EXIT ;  /* 0x000000000000794d */ /* 0x000fea0003800000 */
.L_x_0:
[----:B------:R-:W-:-:S00]  /*02f0*/  BRA `(.L_x_0) ;  /* 0xfffffffc00fc7947 */ /* 0x000fc0000383ffff */
[----:B------:R-:W-:-:S00]  /*0300*/  NOP ;  /* 0x0000000000007918 */ /* 0x000fc00000000000 */
[----:B------:R-:W-:-:S00]  /*0310*/  NOP ;  /* 0x0000000000007918 */ /* 0x000fc00000000000 */
[----:B------:R-:W-:-:S00]  /*0320*/  NOP ;  /* 0x0000000000007918 */ /* 0x000fc00000000000 */
[----:B------:R-:W-:-:S00]  /*0330*/  NOP ;  /* 0x0000000000007918 */ /* 0x000fc00000000000 */
[----:B------:R-:W-:-:S00]  /*0340*/  NOP ;  /* 0x0000000000007918 */ /* 0x000fc00000000000 */
[----:B------:R-:W-:-:S00]  /*0350*/  NOP ;  /* 0x0000000000007918 */ /* 0x000fc00000000000 */
[----:B------:R-:W-:-:S00]  /*0360*/  NOP ;  /* 0x0000000000007918 */ /* 0x000fc00000000000 */
[----:B------:R-:W-:-:S00]  /*0370*/  NOP ;  /* 0x0000000000007918 */ /* 0x000fc00000000000 */
.L_x_4:


//--------------------- .text._Z26multiplyMatrixKernelSharedPiPKiS1_ --------------------------
	.section	.text._Z26multiplyMatrixKernelSharedPiPKiS1_,"ax",@progbits
	.align	128
        .global         _Z26multiplyMatrixKernelSharedPiPKiS1_
        .type           _Z26multiplyMatrixKernelSharedPiPKiS1_,@function
        .size           _Z26multiplyMatrixKernelSharedPiPKiS1_,(.L_x_5 - _Z26multiplyMatrixKernelSharedPiPKiS1_)
        .other          _Z26multiplyMatrixKernelSharedPiPKiS1_,@"STO_CUDA_ENTRY STV_DEFAULT"
_Z26multiplyMatrixKernelSharedPiPKiS1_:
.text._Z26multiplyMatrixKernelSharedPiPKiS1_:
[----:B------:R-:W-:Y:S01]  /*0000*/  LDC R1, c[0x0][0x37c] ;  /* 0x0000df00ff017b82 */ /* 0x000fe20000000800 */
[----:B------:R-:W0:Y:S07]  /*0010*/  S2R R0, SR_CTAID.X ;  /* 0x0000000000007919 */ /* 0x000e2e0000002500 */
[----:B------:R-:W1:Y:S01]  /*0020*/  LDC.64 R2, c[0x0][0x388] ;  /* 0x0000e200ff027b82 */ /* 0x000e620000000a00 */
[----:B------:R-:W0:Y:S01]  /*0030*/  LDCU UR6, c[0x0][0x360] ;  /* 0x00006c00ff0677ac */ /* 0x000e220008000800 */
[----:B------:R-:W0:Y:S01]  /*0040*/  S2R R7, SR_TID.X ;  /* 0x0000000000077919 */ /* 0x000e220000002100 */
[----:B------:R-:W2:Y:S05]  /*0050*/  LDCU.64 UR4, c[0x0][0x358] ;  /* 0x00006b00ff0477ac */ /* 0x000eaa0008000a00 */
[----:B------:R-:W3:Y:S01]  /*0060*/  LDC.64 R4, c[0x0][0x390] ;  /* 0x0000e400ff047b82 */ /* 0x000ee20000000a00 */
[----:B0-----:R-:W-:-:S04]  /*0070*/  IMAD R0, R0, UR6, R7 ;  /* 0x0000000600007c24 */ /* 0x001fc8000f8e0207 */
[----:B-1----:R-:W-:-:S04]  /*0080*/  IMAD.WIDE R2, R0, 0x4, R2 ;  /* 0x0000000400027825 */ /* 0x002fc800078e0202 */
[C---:B---3--:R-:W-:Y:S01]  /*0090*/  IMAD.WIDE R4, R0.reuse, 0x4, R4 ;  /* 0x0000000400047825 */ /* 0x048fe200078e0204 */
[----:B--2---:R-:W2:Y:S04]  /*00a0*/  LDG.E R6, desc[UR4][R2.64] ;  /* 0x0000000402067981 */ /* 0x004ea8000c1e1900 */
[----:B------:R-:W3:Y:S01]  /*00b0*/  LDG.E R8, desc[UR4][R4.64] ;  /* 0x0000000404087981 */ /* 0x000ee2000c1e1900 */
[----:B------:R-:W-:Y:S02]  /*00c0*/  MOV R7, 0x400 ;  /* 0x0000040000077802 */ /* 0x000fe40000000f00 */
[----:B------:R-:W-:Y:S01]  /*00d0*/  LEA.HI R10, R0, R0, RZ, 0x1 ;  /* 0x00000000000a7211 */ /* 0x000fe200078f08ff */
[----:B------:R-:W0:Y:S01]  /*00e0*/  S2R R12, SR_CgaCtaId ;  /* 0x00000000000c7919 */ /* 0x000e220000008800 */
[----:B------:R-:W-:-:S02]  /*00f0*/  IADD3 R9, PT, PT, R7, 0x30, RZ ;  /* 0x0000003007097810 */ /* 0x000fc40007ffe0ff */
[----:B------:R-:W-:Y:S02]  /*0100*/  LOP3.LUT R13, R10, 0x3ffffffe, RZ, 0xc0, !PT ;  /* 0x3ffffffe0a0d7812 */ /* 0x000fe400078ec0ff */
[C---:B0-----:R-:W-:Y:S02]  /*0110*/  LEA R7, R12.reuse, R7, 0x18 ;  /* 0x000000070c077211 */ /* 0x041fe400078ec0ff */
[----:B------:R-:W-:Y:S02]  /*0120*/  LEA R11, R12, R9, 0x18 ;  /* 0x000000090c0b7211 */ /* 0x000fe400078ec0ff */
[----:B------:R-:W-:Y:S02]  /*0130*/  SHF.R.U32.HI R12, RZ, 0x1, R10 ;  /* 0x00000001ff0c7819 */ /* 0x000fe4000001160a */
[C---:B------:R-:W-:Y:S02]  /*0140*/  IADD3 R10, PT, PT, R0.reuse, -R13, RZ ;  /* 0x8000000d000a7210 */ /* 0x040fe40007ffe0ff */
[----:B------:R-:W-:Y:S01]  /*0150*/  LEA R9, R0, R7, 0x2 ;  /* 0x0000000700097211 */ /* 0x000fe200078e10ff */
[----:B------:R-:W-:Y:S01]  /*0160*/  IMAD R12, R12, 0x18, R7 ;  /* 0x000000180c0c7824 */ /* 0x000fe200078e0207 */
[----:B------:R-:W-:-:S02]  /*0170*/  LEA R13, R0, R11, 0x2 ;  /* 0x0000000b000d7211 */ /* 0x000fc400078e10ff */
[----:B------:R-:W-:Y:S01]  /*0180*/  LEA R14, R10, R11, 0x2 ;  /* 0x0000000b0a0e7211 */ /* 0x000fe200078e10ff */
[----:B--2---:R0:W-:Y:S04]  /*0190*/  STS [R9], R6 ;  /* 0x0000000609007388 */ /* 0x0041e80000000800 */
[----:B---3--:R-:W-:Y:S01]  /*01a0*/  STS [R13], R8 ;  /* 0x000000080d007388 */ /* 0x008fe20000000800 */
[----:B------:R-:W-:Y:S08]  /*01b0*/  BAR.SYNC.DEFER_BLOCKING 0x0 ;  /* 0x0000000000007b1d */ /* 0x000ff00000010000 */
[----:B0-----:R-:W0:Y:S01]  /*01c0*/  LDC.64 R6, c[0x0][0x380] ;  /* 0x0000e000ff067b82 */ /* 0x001e220000000a00 */
[----:B------:R-:W-:Y:S04]  /*01d0*/  LDS R15, [R14] ;  /* 0x000000000e0f7984 */ /* 0x000fe80000000800 */
[----:B------:R-:W1:Y:S01]  /*01e0*/  LDS.64 R10, [R12] ;  /* 0x000000000c0a7984 */ /* 0x000e620000000a00 */
[----:B0-----:R-:W-:-:S03]  /*01f0*/  IMAD.WIDE R6, R0, 0x4, R6 ;  /* 0x0000000400067825 */ /* 0x001fc600078e0206 */
[----:B------:R-:W0:Y:S04]  /*0200*/  LDS R16, [R14+0x8] ;  /* 0x000008000e107984 */ /* 0x000e280000000800 */
[----:B------:R-:W-:Y:S04]  /*0210*/  LDS R17, [R14+0x10] ;  /* 0x000010000e117984 */ /* 0x000fe80000000800 */
[----:B------:R-:W2:Y:S04]  /*0220*/  LDS.64 R4, [R12+0x8] ;  /* 0x000008000c047984 */ /* 0x000ea80000000a00 */
[----:B------:R-:W3:Y:S04]  /*0230*/  LDS R18, [R14+0x18] ;  /* 0x000018000e127984 */ /* 0x000ee80000000800 */
[----:B------:R-:W-:Y:S04]  /*0240*/  LDS R19, [R14+0x20] ;  /* 0x000020000e137984 */ /* 0x000fe80000000800 */
[----:B------:R-:W4:Y:S04]  /*0250*/  LDS.64 R2, [R12+0x10] ;  /* 0x000010000c027984 */ /* 0x000f280000000a00 */
[----:B------:R-:W5:Y:S01]  /*0260*/  LDS R9, [R14+0x28] ;  /* 0x000028000e097984 */ /* 0x000f620000000800 */
[----:B-1----:R-:W-:-:S04]  /*0270*/  IMAD R10, R10, R15, RZ ;  /* 0x0000000f0a0a7224 */ /* 0x002fc800078e02ff */
[----:B0-----:R-:W-:-:S04]  /*0280*/  IMAD R11, R16, R11, R10 ;  /* 0x0000000b100b7224 */ /* 0x001fc800078e020a */
[----:B--2---:R-:W-:-:S04]  /*0290*/  IMAD R4, R4, R17, R11 ;  /* 0x0000001104047224 */ /* 0x004fc800078e020b */
[----:B---3--:R-:W-:-:S04]  /*02a0*/  IMAD R5, R18, R5, R4 ;  /* 0x0000000512057224 */ /* 0x008fc800078e0204 */
[----:B----4-:R-:W-:-:S04]  /*02b0*/  IMAD R2, R2, R19, R5 ;  /* 0x0000001302027224 */ /* 0x010fc800078e0205 */
[----:B-----5:R-:W-:-:S05]  /*02c0*/  IMAD R3, R9, R3, R2 ;  /* 0x0000000309037224 */ /* 0x020fca00078e0202 */
[----:B------:R-:W-:Y:S01]  /*02d0*/  STG.E desc[UR4][R6.64], R3 ;  /* 0x0000000306007986 */ /* 0x000fe2000c101904 */
[----:B------:R-:W-:Y:S05]  /*02e0*/  EXIT ;  /* 0x000000000000794d */ /* 0x000fea0003800000 */
.L_x_1:
        /* <DEDUP_REMOVED lines=9> */
.L_x_5:


//--------------------- .text._Z32multiplyMatrixKernelSharedWindowPiPKiS1_ --------------------------
	.section	.text._Z32multiplyMatrixKernelSharedWindowPiPKiS1_,"ax",@progbits
	.align	128
        .global         _Z32multiplyMatrixKernelSharedWindowPiPKiS1_
        .type           _Z32multiplyMatrixKernelSharedWindowPiPKiS1_,@function
        .size           _Z32multiplyMatrixKernelSharedWindowPiPKiS1_,(.L_x_6 - _Z32multiplyMatrixKernelSharedWindowPiPKiS1_)
        .other          _Z32multiplyMatrixKernelSharedWindowPiPKiS1_,@"STO_CUDA_ENTRY STV_DEFAULT"
_Z32multiplyMatrixKernelSharedWindowPiPKiS1_:
.text._Z32multiplyMatrixKernelSharedWindowPiPKiS1_:
[----:B------:R-:W-:Y:S01]  /*0000*/  LDC R1, c[0x0][0x37c] ;  /* 0x0000df00ff017b82 */ /* 0x000fe20000000800 */
[----:B------:R-:W0:Y:S01]  /*0010*/  S2R R0, SR_CTAID.X ;  /* 0x0000000000007919 */ /* 0x000e220000002500 */
[----:B------:R-:W0:Y:S06]  /*0020*/  LDCU UR4, c[0x0][0x360] ;  /* 0x00006c00ff0477ac */ /* 0x000e2c0008000800 */
[----:B------:R-:W1:Y:S01]  /*0030*/  LDC.64 R2, c[0x0][0x388] ;  /* 0x0000e200ff027b82 */ /* 0x000e620000000a00 */
[----:B------:R-:W0:Y:S01]  /*0040*/  S2R R5, SR_TID.X ;  /* 0x0000000000057919 */ /* 0x000e220000002100 */
[----:B------:R-:W2:Y:S01]  /*0050*/  LDCU.64 UR8, c[0x0][0x358] ;  /* 0x00006b00ff0877ac */ /* 0x000ea20008000a00 */
[----:B0-----:R-:W-:-:S05]  /*0060*/  IMAD R0, R0, UR4, R5 ;  /* 0x0000000400007c24 */ /* 0x001fca000f8e0205 */
[----:B------:R-:W0:Y:S01]  /*0070*/  LDC.64 R4, c[0x0][0x390] ;  /* 0x0000e400ff047b82 */ /* 0x000e220000000a00 */
[----:B------:R-:W-:-:S04]  /*0080*/  LEA.HI R6, R0, R0, RZ, 0x1 ;  /* 0x0000000000067211 */ /* 0x000fc800078f08ff */
[----:B------:R-:W-:Y:S02]  /*0090*/  LOP3.LUT R7, R6, 0xfffffffe, RZ, 0xc0, !PT ;  /* 0xfffffffe06077812 */ /* 0x000fe400078ec0ff */
[----:B------:R-:W-:Y:S02]  /*00a0*/  SHF.R.S32.HI R10, RZ, 0x1, R6 ;  /* 0x00000001ff0a7819 */ /* 0x000fe40000011406 */
[----:B------:R-:W-:-:S05]  /*00b0*/  IADD3 R9, PT, PT, R0, -R7, RZ ;  /* 0x8000000700097210 */ /* 0x000fca0007ffe0ff */
[----:B------:R-:W-:-:S04]  /*00c0*/  IMAD R7, R10, 0x6, R9 ;  /* 0x000000060a077824 */ /* 0x000fc800078e0209 */
[----:B-1----:R-:W-:-:S04]  /*00d0*/  IMAD.WIDE R2, R7, 0x4, R2 ;  /* 0x0000000407027825 */ /* 0x002fc800078e0202 */
[----:B0-----:R-:W-:Y:S01]  /*00e0*/  IMAD.WIDE R4, R0, 0x4, R4 ;  /* 0x0000000400047825 */ /* 0x001fe200078e0204 */
[----:B--2---:R-:W2:Y:S04]  /*00f0*/  LDG.E R12, desc[UR8][R2.64] ;  /* 0x00000008020c7981 */ /* 0x004ea8000c1e1900 */
[----:B------:R-:W3:Y:S01]  /*0100*/  LDG.E R11, desc[UR8][R4.64] ;  /* 0x00000008040b7981 */ /* 0x000ee2000c1e1900 */
[----:B------:R-:W0:Y:S01]  /*0110*/  S2UR UR7, SR_CgaCtaId ;  /* 0x00000000000779c3 */ /* 0x000e220000008800 */
[----:B------:R-:W-:Y:S02]  /*0120*/  UMOV UR4, 0x400 ;  /* 0x0000040000047882 */ /* 0x000fe40000000000 */
[----:B------:R-:W-:Y:S02]  /*0130*/  UIADD3 UR5, UPT, UPT, UR4, 0x20, URZ ;  /* 0x0000002004057890 */ /* 0x000fe4000fffe0ff */
[----:B------:R-:W-:-:S02]  /*0140*/  UIADD3 UR6, UPT, UPT, UR4, 0x10, URZ ;  /* 0x0000001004067890 */ /* 0x000fc4000fffe0ff */
[----:B0-----:R-:W-:Y:S02]  /*0150*/  ULEA UR5, UR7, UR5, 0x18 ;  /* 0x0000000507057291 */ /* 0x001fe4000f8ec0ff */
[----:B------:R-:W-:Y:S02]  /*0160*/  ULEA UR4, UR7, UR4, 0x18 ;  /* 0x0000000407047291 */ /* 0x000fe4000f8ec0ff */
[----:B------:R-:W-:Y:S02]  /*0170*/  ULEA UR6, UR7, UR6, 0x18 ;  /* 0x0000000607067291 */ /* 0x000fe4000f8ec0ff */
[C---:B------:R-:W-:Y:S02]  /*0180*/  LEA R6, R0.reuse, UR5, 0x2 ;  /* 0x0000000500067c11 */ /* 0x040fe4000f8e10ff */
[C---:B------:R-:W-:Y:S02]  /*0190*/  LEA R7, R0.reuse, UR4, 0x2 ;  /* 0x0000000400077c11 */ /* 0x040fe4000f8e10ff */
[----:B------:R-:W-:Y:S01]  /*01a0*/  LEA R8, R0, UR6, 0x2 ;  /* 0x0000000600087c11 */ /* 0x000fe2000f8e10ff */
[----:B------:R-:W-:Y:S01]  /*01b0*/  STS [R6], RZ ;  /* 0x000000ff06007388 */ /* 0x000fe20000000800 */
[----:B------:R-:W-:-:S02]  /*01c0*/  LEA R9, R9, UR6, 0x2 ;  /* 0x0000000609097c11 */ /* 0x000fc4000f8e10ff */
[----:B------:R-:W-:Y:S01]  /*01d0*/  LEA R10, R10, UR4, 0x3 ;  /* 0x000000040a0a7c11 */ /* 0x000fe2000f8e18ff */
[----:B--2---:R-:W-:Y:S04]  /*01e0*/  STS [R7], R12 ;  /* 0x0000000c07007388 */ /* 0x004fe80000000800 */
[----:B---3--:R-:W-:Y:S01]  /*01f0*/  STS [R8], R11 ;  /* 0x0000000b08007388 */ /* 0x008fe20000000800 */
[----:B------:R-:W-:Y:S06]  /*0200*/  BAR.SYNC.DEFER_BLOCKING 0x0 ;  /* 0x0000000000007b1d */ /* 0x000fec0000010000 */
[----:B------:R-:W-:Y:S04]  /*0210*/  LDS R13, [R6] ;  /* 0x00000000060d7984 */ /* 0x000fe80000000800 */
[----:B------:R-:W-:Y:S04]  /*0220*/  LDS R16, [R9] ;  /* 0x0000000009107984 */ /* 0x000fe80000000800 */
[----:B------:R-:W0:Y:S04]  /*0230*/  LDS.64 R14, [R10] ;  /* 0x000000000a0e7984 */ /* 0x000e280000000a00 */
[----:B------:R-:W1:Y:S01]  /*0240*/  LDS R17, [R9+0x8] ;  /* 0x0000080009117984 */ /* 0x000e620000000800 */
[----:B0-----:R-:W-:-:S04]  /*0250*/  IMAD R14, R14, R16, R13 ;  /* 0x000000100e0e7224 */ /* 0x001fc800078e020d */
[----:B-1----:R-:W-:-:S05]  /*0260*/  IMAD R15, R17, R15, R14 ;  /* 0x0000000f110f7224 */ /* 0x002fca00078e020e */
[----:B------:R-:W-:Y:S01]  /*0270*/  STS [R6], R15 ;  /* 0x0000000f06007388 */ /* 0x000fe20000000800 */
[----:B------:R-:W-:Y:S06]  /*0280*/  BAR.SYNC.DEFER_BLOCKING 0x0 ;  /* 0x0000000000007b1d */ /* 0x000fec0000010000 */
[----:B------:R-:W2:Y:S04]  /*0290*/  LDG.E R12, desc[UR8][R2.64+0x8] ;  /* 0x00000808020c7981 */ /* 0x000ea8000c1e1900 */
[----:B------:R-:W3:Y:S04]  /*02a0*/  LDG.E R11, desc[UR8][R4.64+0x10] ;  /* 0x00001008040b7981 */ /* 0x000ee8000c1e1900 */
        /* <DEDUP_REMOVED lines=13> */
[----:B--2---:R0:W-:Y:S04]  /*0380*/  STS [R7], R2 ;  /* 0x0000000207007388 */ /* 0x0041e80000000800 */
[----:B---3--:R-:W-:Y:S01]  /*0390*/  STS [R8], R5 ;  /* 0x0000000508007388 */ /* 0x008fe20000000800 */
[----:B------:R-:W-:Y:S08]  /*03a0*/  BAR.SYNC.DEFER_BLOCKING 0x0 ;  /* 0x0000000000007b1d */ /* 0x000ff00000010000 */
[----:B0-----:R-:W0:Y:S01]  /*03b0*/  LDC.64 R2, c[0x0][0x380] ;  /* 0x0000e000ff027b82 */ /* 0x001e220000000a00 */
[----:B------:R-:W-:Y:S04]  /*03c0*/  LDS R11, [R6] ;  /* 0x00000000060b7984 */ /* 0x000fe80000000800 */
[----:B------:R-:W-:Y:S01]  /*03d0*/  LDS R14, [R9] ;  /* 0x00000000090e7984 */ /* 0x000fe20000000800 */
[----:B0-----:R-:W-:-:S03]  /*03e0*/  IMAD.WIDE R2, R0, 0x4, R2 ;  /* 0x0000000400027825 */ /* 0x001fc600078e0202 */
[----:B------:R-:W0:Y:S04]  /*03f0*/  LDS.64 R12, [R10] ;  /* 0x000000000a0c7984 */ /* 0x000e280000000a00 */
[----:B------:R-:W1:Y:S01]  /*0400*/  LDS R15, [R9+0x8] ;  /* 0x00000800090f7984 */ /* 0x000e620000000800 */
[----:B0-----:R-:W-:-:S04]  /*0410*/  IMAD R12, R12, R14, R11 ;  /* 0x0000000e0c0c7224 */ /* 0x001fc800078e020b */
[----:B-1----:R-:W-:-:S05]  /*0420*/  IMAD R13, R15, R13, R12 ;  /* 0x0000000d0f0d7224 */ /* 0x002fca00078e020c */
[----:B------:R-:W-:Y:S01]  /*0430*/  STS [R6], R13 ;  /* 0x0000000d06007388 */ /* 0x000fe20000000800 */
[----:B------:R-:W-:Y:S06]  /*0440*/  BAR.SYNC.DEFER_BLOCKING 0x0 ;  /* 0x0000000000007b1d */ /* 0x000fec0000010000 */
[----:B------:R-:W0:Y:S04]  /*0450*/  LDS R7, [R6] ;  /* 0x0000000006077984 */ /* 0x000e280000000800 */
[----:B0-----:R-:W-:Y:S01]  /*0460*/  STG.E desc[UR8][R2.64], R7 ;  /* 0x0000000702007986 */ /* 0x001fe2000c101908 */
[----:B------:R-:W-:Y:S05]  /*0470*/  EXIT ;  /* 0x000000000000794d */ /* 0x000fea0003800000 */
.L_x_2:
        /* <DEDUP_REMOVED lines=16> */
.L_x_6:


//--------------------- .text._Z39multiplyMatrixKernelSharedRollingWindowPiPKiS1_ --------------------------
	.section	.text._Z39multiplyMatrixKernelSharedRollingWindowPiPKiS1_,"ax",@progbits
	.align	128
        .global         _Z39multiplyMatrixKernelSharedRollingWindowPiPKiS1_
        .type           _Z39multiplyMatrixKernelSharedRollingWindowPiPKiS1_,@function
        .size           _Z39multiplyMatrixKernelSharedRollingWindowPiPKiS1_,(.L_x_7 - _Z39multiplyMatrixKernelSharedRollingWindowPiPKiS1_)
        .other          _Z39multiplyMatrixKernelSharedRollingWindowPiPKiS1_,@"STO_CUDA_ENTRY STV_DEFAULT"
_Z39multiplyMatrixKernelSharedRollingWindowPiPKiS1_:
.text._Z39multiplyMatrixKernelSharedRollingWindowPiPKiS1_:
        /* <DEDUP_REMOVED lines=13> */
[----:B------:R-:W-:Y:S02]  /*00d0*/  IMAD R7, R10, -0x4, R0 ;  /* 0xfffffffc0a077824 */ /* 0x000fe400078e0200 */
        /* <DEDUP_REMOVED lines=59> */
.L_x_3:
        /* <DEDUP_REMOVED lines=15> */
.L_x_7:


//--------------------- .nv.shared.reserved.0     --------------------------
	.section	.nv.shared.reserved.0,"aw",@nobits
	.weak		__nv_reservedSMEM_offset_0_alias
	.size		__nv_reservedSMEM_offset_0_alias, 0, 64
	.other		__nv_reservedSMEM_offset_0_alias,@"STO_CUDA_RESERVED_SHARED STV_DEFAULT"
__nv_reservedSMEM_offset_0_alias:
	.zero		0
	.zero		64


//--------------------- .nv.shared._Z26multiplyMatrixKernelSharedPiPKiS1_ --------------------------
	.section	.nv.shared._Z26multiplyMatrixKernelSharedPiPKiS1_,"aw",@nobits
	.sectionflags	@""
	.align	4
.nv.shared._Z26multiplyMatrixKernelSharedPiPKiS1_:
	.zero		1120


//--------------------- .nv.shared._Z32multiplyMatrixKernelSharedWindowPiPKiS1_ --------------------------
	.section	.nv.shared._Z32multiplyMatrixKernelSharedWindowPiPKiS1_,"aw",@nobits
	.sectionflags	@""
	.align	4
.nv.shared._Z32multiplyMatrixKernelSharedWindowPiPKiS1_:
	.zero		1072


//--------------------- .nv.shared._Z39multiplyMatrixKernelSharedRollingWindowPiPKiS1_ --------------------------
	.section	.nv.shared._Z39multiplyMatrixKernelSharedRollingWindowPiPKiS1_,"aw",@nobits
	.sectionflags	@""
	.align	4
.nv.shared._Z39multiplyMatrixKernelSharedRollingWindowPiPKiS1_:
	.zero		1072


//--------------------- .nv.constant0._Z25multiplyMatrixKernelBasicPiPKiS1_ --------------------------
	.section	.nv.constant0._Z25multiplyMatrixKernelBasicPiPKiS1_,"a",@progbits
	.sectionflags	@""
	.align	4
.nv.constant0._Z25multiplyMatrixKernelBasicPiPKiS1_:
	.zero		920


//--------------------- .nv.constant0._Z26multiplyMatrixKernelSharedPiPKiS1_ --------------------------
	.section	.nv.constant0._Z26multiplyMatrixKernelSharedPiPKiS1_,"a",@progbits
	.sectionflags	@""
	.align	4
.nv.constant0._Z26multiplyMatrixKernelSharedPiPKiS1_:
	.zero		920


//--------------------- .nv.constant0._Z32multiplyMatrixKernelSharedWindowPiPKiS1_ --------------------------
	.section	.nv.constant0._Z32multiplyMatrixKernelSharedWindowPiPKiS1_,"a",@progbits
	.sectionflags	@""
	.align	4
.nv.constant0._Z32multiplyMatrixKernelSharedWindowPiPKiS1_:
	.zero		920


//--------------------- .nv.constant0._Z39multiplyMatrixKernelSharedRollingWindowPiPKiS1_ --------------------------
	.section	.nv.constant0._Z39multiplyMatrixKernelSharedRollingWindowPiPKiS1_,"a",@progbits
	.sectionflags	@""
	.align	4
.nv.constant0._Z39multiplyMatrixKernelSharedRollingWindowPiPKiS1_:
	.zero		920


//--------------------- SYMBOLS --------------------------

	.type		.nv.reservedSmem.offset0,@object
	.size		.nv.reservedSmem.offset0,0x4
	.type		.nv.reservedSmem.cap,@object
	.size		.nv.reservedSmem.cap,0x4
